	.headerflags	@"EF_CUDA_TEXMODE_UNIFIED EF_CUDA_64BIT_ADDRESS EF_CUDA_ACCELERATORS EF_CUDA_SM90 EF_CUDA_VIRTUAL_SM(EF_CUDA_SM90)"
	.elftype	@"ET_EXEC"


//--------------------- .nv.info                  --------------------------
	.section	.nv.info,"",@"SHT_CUDA_INFO"
	.align	4


	//----- nvinfo : EIATTR_REGCOUNT
	.align		4
        /*0000*/ 	.byte	0x04, 0x2f
        /*0002*/ 	.short	(.L_1 - .L_0)
	.align		4
.L_0:
        /*0004*/ 	.word	index@(triton_poi_fused_cat_23)
        /*0008*/ 	.word	0x00000018


	//----- nvinfo : EIATTR_MIN_STACK_SIZE
	.align		4
.L_1:
        /*000c*/ 	.byte	0x04, 0x12
        /*000e*/ 	.short	(.L_3 - .L_2)
	.align		4
.L_2:
        /*0010*/ 	.word	index@(triton_poi_fused_cat_23)
        /*0014*/ 	.word	0x00000000


	//----- nvinfo : EIATTR_FRAME_SIZE
	.align		4
.L_3:
        /*0018*/ 	.byte	0x04, 0x11
        /*001a*/ 	.short	(.L_5 - .L_4)
	.align		4
.L_4:
        /*001c*/ 	.word	index@(triton_poi_fused_cat_23)
        /*0020*/ 	.word	0x00000000


	//----- nvinfo : EIATTR_MIN_STACK_SIZE
	.align		4
.L_5:
        /*0024*/ 	.byte	0x04, 0x12
        /*0026*/ 	.short	(.L_7 - .L_6)
	.align		4
.L_6:
        /*0028*/ 	.word	index@(triton_poi_fused_cat_23)
        /*002c*/ 	.word	0x00000000
.L_7:


//--------------------- .nv.info.triton_poi_fused_cat_23 --------------------------
	.section	.nv.info.triton_poi_fused_cat_23,"",@"SHT_CUDA_INFO"
	.sectionflags	@""
	.align	4


	//----- nvinfo : EIATTR_CUDA_API_VERSION
	.align		4
        /*0000*/ 	.byte	0x04, 0x37
        /*0002*/ 	.short	(.L_9 - .L_8)
.L_8:
        /*0004*/ 	.word	0x0000007c


	//----- nvinfo : EIATTR_KPARAM_INFO
	.align		4
.L_9:
        /*0008*/ 	.byte	0x04, 0x17
        /*000a*/ 	.short	(.L_11 - .L_10)
.L_10:
        /*000c*/ 	.word	0x00000000
        /*0010*/ 	.short	0x0005
        /*0012*/ 	.short	0x0028
        /*0014*/ 	.byte	0x00, 0xf0, 0x11, 0x00


	//----- nvinfo : EIATTR_KPARAM_INFO
	.align		4
.L_11:
        /*0018*/ 	.byte	0x04, 0x17
        /*001a*/ 	.short	(.L_13 - .L_12)
.L_12:
        /*001c*/ 	.word	0x00000000
        /*0020*/ 	.short	0x0004
        /*0022*/ 	.short	0x0020
        /*0024*/ 	.byte	0x00, 0xf4, 0x21, 0x00


	//----- nvinfo : EIATTR_KPARAM_INFO
	.align		4
.L_13:
        /*0028*/ 	.byte	0x04, 0x17
        /*002a*/ 	.short	(.L_15 - .L_14)
.L_14:
        /*002c*/ 	.word	0x00000000
        /*0030*/ 	.short	0x0003
        /*0032*/ 	.short	0x0018
        /*0034*/ 	.byte	0x00, 0xf4, 0x21, 0x00


	//----- nvinfo : EIATTR_KPARAM_INFO
	.align		4
.L_15:
        /*0038*/ 	.byte	0x04, 0x17
        /*003a*/ 	.short	(.L_17 - .L_16)
.L_16:
        /*003c*/ 	.word	0x00000000
        /*0040*/ 	.short	0x0002
        /*0042*/ 	.short	0x0010
        /*0044*/ 	.byte	0x00, 0xf4, 0x21, 0x00


	//----- nvinfo : EIATTR_KPARAM_INFO
	.align		4
.L_17:
        /*0048*/ 	.byte	0x04, 0x17
        /*004a*/ 	.short	(.L_19 - .L_18)
.L_18:
        /*004c*/ 	.word	0x00000000
        /*0050*/ 	.short	0x0001
        /*0052*/ 	.short	0x0008
        /*0054*/ 	.byte	0x00, 0xf4, 0x21, 0x00


	//----- nvinfo : EIATTR_KPARAM_INFO
	.align		4
.L_19:
        /*0058*/ 	.byte	0x04, 0x17
        /*005a*/ 	.short	(.L_21 - .L_20)
.L_20:
        /*005c*/ 	.word	0x00000000
        /*0060*/ 	.short	0x0000
        /*0062*/ 	.short	0x0000
        /*0064*/ 	.byte	0x00, 0xf4, 0x21, 0x00


	//----- nvinfo : EIATTR_SPARSE_MMA_MASK
	.align		4
.L_21:
        /*0068*/ 	.byte	0x03, 0x50
        /*006a*/ 	.short	0x0000


	//----- nvinfo : EIATTR_MAXREG_COUNT
	.align		4
        /*006c*/ 	.byte	0x03, 0x1b
        /*006e*/ 	.short	0x00ff


	//----- nvinfo : EIATTR_EXIT_INSTR_OFFSETS
	.align		4
        /*0070*/ 	.byte	0x04, 0x1c
        /*0072*/ 	.short	(.L_23 - .L_22)


	//   ....[0]....
.L_22:
        /*0074*/ 	.word	0x000003c0


	//   ....[1]....
        /*0078*/ 	.word	0x000003e0


	//----- nvinfo : EIATTR_REQNTID
	.align		4
.L_23:
        /*007c*/ 	.byte	0x04, 0x10
        /*007e*/ 	.short	(.L_25 - .L_24)
.L_24:
        /*0080*/ 	.word	0x00000100
        /*0084*/ 	.word	0x00000001
        /*0088*/ 	.word	0x00000001


	//----- nvinfo : EIATTR_CBANK_PARAM_SIZE
	.align		4
.L_25:
        /*008c*/ 	.byte	0x03, 0x19
        /*008e*/ 	.short	0x002c


	//----- nvinfo : EIATTR_PARAM_CBANK
	.align		4
        /*0090*/ 	.byte	0x04, 0x0a
        /*0092*/ 	.short	(.L_27 - .L_26)
	.align		4
.L_26:
        /*0094*/ 	.word	index@(.nv.constant0.triton_poi_fused_cat_23)
        /*0098*/ 	.short	0x0210
        /*009a*/ 	.short	0x002c


	//----- nvinfo : EIATTR_SW_WAR
	.align		4
.L_27:
        /*009c*/ 	.byte	0x04, 0x36
        /*009e*/ 	.short	(.L_29 - .L_28)
.L_28:
        /*00a0*/ 	.word	0x00000008
.L_29:


//--------------------- .nv.callgraph             --------------------------
	.section	.nv.callgraph,"",@"SHT_CUDA_CALLGRAPH"
	.align	4
	.sectionentsize	8
	.align		4
        /*0000*/ 	.word	0x00000000
	.align		4
        /*0004*/ 	.word	0xffffffff
	.align		4
        /*0008*/ 	.word	0x00000000
	.align		4
        /*000c*/ 	.word	0xfffffffe
	.align		4
        /*0010*/ 	.word	0x00000000
	.align		4
        /*0014*/ 	.word	0xfffffffd
	.align		4
        /*0018*/ 	.word	0x00000000
	.align		4
        /*001c*/ 	.word	0xfffffffc


//--------------------- .text.triton_poi_fused_cat_23 --------------------------
	.section	.text.triton_poi_fused_cat_23,"ax",@progbits
	.align	128
        .global         triton_poi_fused_cat_23
        .type           triton_poi_fused_cat_23,@function
        .size           triton_poi_fused_cat_23,(.L_x_1 - triton_poi_fused_cat_23)
        .other          triton_poi_fused_cat_23,@"STO_CUDA_ENTRY STV_DEFAULT"
triton_poi_fused_cat_23:
.text.triton_poi_fused_cat_23:
[----:B------:R-:W0:Y:S02]  /*0000*/  LDC R1, c[0x0][0x28] ;  /* 0x00000a00ff017b82 */ /* 0x000e240000000800 */
[----:B------:R-:W1:Y:S01]  /*0010*/  S2R R0, SR_TID.X ;  /* 0x0000000000007919 */ /* 0x000e620000002100 */
[----:B------:R-:W2:Y:S01]  /*0020*/  LDC.64 R10, c[0x0][0x210] ;  /* 0x00008400ff0a7b82 */ /* 0x000ea20000000a00 */
[----:B------:R-:W-:Y:S01]  /*0030*/  ULDC.64 UR6, c[0x0][0x220] ;  /* 0x0000880000067ab9 */ /* 0x000fe20000000a00 */
[----:B------:R-:W-:Y:S01]  /*0040*/  ULDC.64 UR4, c[0x0][0x208] ;  /* 0x0000820000047ab9 */ /* 0x000fe20000000a00 */
[----:B------:R-:W3:Y:S05]  /*0050*/  S2R R3, SR_CTAID.X ;  /* 0x0000000000037919 */ /* 0x000eea0000002500 */
[----:B------:R-:W4:Y:S08]  /*0060*/  LDC.64 R6, c[0x0][0x218] ;  /* 0x00008600ff067b82 */ /* 0x000f300000000a00 */
[----:B------:R-:W5:Y:S01]  /*0070*/  LDC.64 R8, c[0x0][0x228] ;  /* 0x00008a00ff087b82 */ /* 0x000f620000000a00 */
[----:B-1----:R-:W-:-:S05]  /*0080*/  IMAD.SHL.U32 R0, R0, 0x2, RZ ;  /* 0x0000000200007824 */ /* 0x002fca00078e00ff */
[----:B------:R-:W-:-:S05]  /*0090*/  LOP3.LUT R0, R0, 0x1fe, RZ, 0xc0, !PT ;  /* 0x000001fe00007812 */ /* 0x000fca00078ec0ff */
[----:B---3--:R-:W-:-:S05]  /*00a0*/  IMAD R0, R3, 0x200, R0 ;  /* 0x0000020003007824 */ /* 0x008fca00078e0200 */
[----:B------:R-:W-:Y:S02]  /*00b0*/  SHF.R.S32.HI R3, RZ, 0x1f, R0 ;  /* 0x0000001fff037819 */ /* 0x000fe40000011400 */
[----:B------:R-:W-:Y:S02]  /*00c0*/  ISETP.GE.AND P0, PT, R0, 0x1e0800, PT ;  /* 0x001e08000000780c */ /* 0x000fe40003f06270 */
[----:B------:R-:W-:-:S04]  /*00d0*/  LEA.HI R3, R3, R0, RZ, 0x9 ;  /* 0x0000000003037211 */ /* 0x000fc800078f48ff */
[----:B------:R-:W-:Y:S02]  /*00e0*/  LOP3.LUT R5, R3, 0xfffffe00, RZ, 0xc0, !PT ;  /* 0xfffffe0003057812 */ /* 0x000fe400078ec0ff */
[----:B------:R-:W-:-:S03]  /*00f0*/  SHF.R.S32.HI R3, RZ, 0x9, R3 ;  /* 0x00000009ff037819 */ /* 0x000fc60000011403 */
[C---:B------:R-:W-:Y:S02]  /*0100*/  IMAD.IADD R15, R0.reuse, 0x1, -R5 ;  /* 0x00000001000f7824 */ /* 0x040fe400078e0a05 */
[----:B------:R-:W-:Y:S02]  /*0110*/  IMAD.SHL.U32 R4, R3, 0x100, RZ ;  /* 0x0000010003047824 */ /* 0x000fe400078e00ff */
[C---:B----4-:R-:W-:Y:S01]  /*0120*/  IMAD.WIDE R12, R15.reuse, 0x4, R6 ;  /* 0x000000040f0c7825 */ /* 0x050fe200078e0206 */
[C---:B------:R-:W-:Y:S02]  /*0130*/  ISETP.GE.AND P1, PT, R15.reuse, 0x100, PT ;  /* 0x000001000f00780c */ /* 0x040fe40003f26270 */
[----:B------:R-:W-:Y:S02]  /*0140*/  CS2R R18, SRZ ;  /* 0x0000000000127805 */ /* 0x000fe4000001ff00 */
[--C-:B------:R-:W-:Y:S01]  /*0150*/  SHF.R.S32.HI R14, RZ, 0x1f, R4.reuse ;  /* 0x0000001fff0e7819 */ /* 0x100fe20000011404 */
[----:B------:R-:W-:Y:S01]  /*0160*/  IMAD.IADD R3, R15, 0x1, R4 ;  /* 0x000000010f037824 */ /* 0x000fe200078e0204 */
[----:B------:R-:W-:Y:S01]  /*0170*/  ISETP.LT.AND P3, PT, R0, 0x1e0800, !P1 ;  /* 0x001e08000000780c */ /* 0x000fe20004f61270 */
[----:B------:R-:W1:Y:S01]  /*0180*/  LDC.64 R6, c[0x0][0x230] ;  /* 0x00008c00ff067b82 */ /* 0x000e620000000a00 */
[----:B------:R-:W-:Y:S01]  /*0190*/  IADD3 R17, P2, R15, R4, RZ ;  /* 0x000000040f117210 */ /* 0x000fe20007f5e0ff */
[----:B--2---:R-:W-:Y:S01]  /*01a0*/  IMAD.WIDE R10, R3, 0x4, R10 ;  /* 0x00000004030a7825 */ /* 0x004fe200078e020a */
[----:B------:R-:W-:-:S02]  /*01b0*/  CS2R R2, SRZ ;  /* 0x0000000000027805 */ /* 0x000fc4000001ff00 */
[----:B------:R-:W-:Y:S02]  /*01c0*/  CS2R R4, SRZ ;  /* 0x0000000000047805 */ /* 0x000fe4000001ff00 */
[C---:B------:R-:W-:Y:S02]  /*01d0*/  ISETP.GT.AND P4, PT, R15.reuse, 0xff, !P0 ;  /* 0x000000ff0f00780c */ /* 0x040fe40004784270 */
[----:B------:R-:W-:Y:S02]  /*01e0*/  LEA.HI.X.SX32 R14, R15, R14, 0x1, P2 ;  /* 0x0000000e0f0e7211 */ /* 0x000fe400010f0eff */
[C---:B------:R-:W-:Y:S01]  /*01f0*/  LEA R16, P2, R17.reuse, UR6, 0x2 ;  /* 0x0000000611107c11 */ /* 0x040fe2000f8410ff */
[----:B------:R-:W2:Y:S03]  /*0200*/  @P3 LDG.E.EL.64 R2, desc[UR4][R12.64] ;  /* 0x000000040c023981 */ /* 0x000ea6000c2e1b00 */
[----:B------:R-:W-:Y:S01]  /*0210*/  LEA.HI.X R17, R17, UR7, R14, 0x2, P2 ;  /* 0x0000000711117c11 */ /* 0x000fe200090f140e */
[----:B-----5:R-:W-:Y:S01]  /*0220*/  IMAD.WIDE R14, R15, 0x4, R8 ;  /* 0x000000040f0e7825 */ /* 0x020fe200078e0208 */
[----:B------:R-:W-:Y:S01]  /*0230*/  CS2R R8, SRZ ;  /* 0x0000000000087805 */ /* 0x000fe2000001ff00 */
[----:B------:R-:W3:Y:S04]  /*0240*/  @P3 LDG.E.EL.64 R4, desc[UR4][R10.64] ;  /* 0x000000040a043981 */ /* 0x000ee8000c2e1b00 */
[----:B------:R-:W4:Y:S04]  /*0250*/  @P4 LDG.E.EL.64 R18, desc[UR4][R16.64+-0x400] ;  /* 0xfffc000410124981 */ /* 0x000f28000c2e1b00 */
[----:B------:R-:W5:Y:S01]  /*0260*/  @P4 LDG.E.EL.64 R8, desc[UR4][R14.64+-0x400] ;  /* 0xfffc00040e084981 */ /* 0x000f62000c2e1b00 */
[----:B-1----:R-:W-:Y:S01]  /*0270*/  IMAD.WIDE R6, R0, 0x4, R6 ;  /* 0x0000000400067825 */ /* 0x002fe200078e0206 */
[----:B--2---:R-:W-:-:S02]  /*0280*/  SEL R21, R2, RZ, P3 ;  /* 0x000000ff02157207 */ /* 0x004fc40001800000 */
[----:B---3--:R-:W-:Y:S02]  /*0290*/  SEL R4, R4, RZ, P3 ;  /* 0x000000ff04047207 */ /* 0x008fe40001800000 */
[----:B------:R-:W-:Y:S02]  /*02a0*/  SEL R5, R5, RZ, P3 ;  /* 0x000000ff05057207 */ /* 0x000fe40001800000 */
[C---:B------:R-:W-:Y:S01]  /*02b0*/  FSETP.GEU.AND P2, PT, R4.reuse, -R21, PT ;  /* 0x800000150400720b */ /* 0x040fe20003f4e000 */
[----:B------:R-:W-:Y:S01]  /*02c0*/  FADD R2, R4, R21 ;  /* 0x0000001504027221 */ /* 0x000fe20000000000 */
[----:B------:R-:W-:Y:S02]  /*02d0*/  SEL R4, R3, RZ, P3 ;  /* 0x000000ff03047207 */ /* 0x000fe40001800000 */
[----:B----4-:R-:W-:Y:S02]  /*02e0*/  SEL R11, R18, RZ, P4 ;  /* 0x000000ff120b7207 */ /* 0x010fe40002000000 */
[----:B------:R-:W-:-:S02]  /*02f0*/  SEL R10, R19, RZ, P4 ;  /* 0x000000ff130a7207 */ /* 0x000fc40002000000 */
[----:B-----5:R-:W-:Y:S02]  /*0300*/  SEL R9, R9, RZ, P4 ;  /* 0x000000ff09097207 */ /* 0x020fe40002000000 */
[----:B------:R-:W-:Y:S01]  /*0310*/  SEL R8, R8, RZ, P4 ;  /* 0x000000ff08087207 */ /* 0x000fe20002000000 */
[----:B------:R-:W-:Y:S01]  /*0320*/  FADD R3, R5, R4 ;  /* 0x0000000405037221 */ /* 0x000fe20000000000 */
[C---:B------:R-:W-:Y:S01]  /*0330*/  FSETP.GEU.AND P3, PT, R10.reuse, -R9, PT ;  /* 0x800000090a00720b */ /* 0x040fe20003f6e000 */
[----:B------:R-:W-:Y:S01]  /*0340*/  FADD R9, R10, R9 ;  /* 0x000000090a097221 */ /* 0x000fe20000000000 */
[C---:B------:R-:W-:Y:S01]  /*0350*/  FSETP.GEU.AND P4, PT, R11.reuse, -R8, PT ;  /* 0x800000080b00720b */ /* 0x040fe20003f8e000 */
[----:B------:R-:W-:Y:S01]  /*0360*/  FADD R8, R11, R8 ;  /* 0x000000080b087221 */ /* 0x000fe20000000000 */
[----:B------:R-:W-:Y:S02]  /*0370*/  FSETP.GEU.AND P5, PT, R5, -R4, PT ;  /* 0x800000040500720b */ /* 0x000fe40003fae000 */
[----:B------:R-:W-:-:S02]  /*0380*/  FSEL R2, R2, RZ, P2 ;  /* 0x000000ff02027208 */ /* 0x000fc40001000000 */
[----:B------:R-:W-:Y:S02]  /*0390*/  FSEL R3, R3, RZ, P5 ;  /* 0x000000ff03037208 */ /* 0x000fe40002800000 */
[----:B------:R-:W-:Y:S02]  /*03a0*/  @P1 FSEL R2, R8, RZ, P4 ;  /* 0x000000ff08021208 */ /* 0x000fe40002000000 */
[----:B------:R-:W-:Y:S01]  /*03b0*/  @P1 FSEL R3, R9, RZ, P3 ;  /* 0x000000ff09031208 */ /* 0x000fe20001800000 */
[----:B------:R-:W-:Y:S06]  /*03c0*/  @P0 EXIT ;  /* 0x000000000000094d */ /* 0x000fec0003800000 */
[----:B------:R-:W-:Y:S01]  /*03d0*/  STG.E.64 desc[UR4][R6.64], R2 ;  /* 0x0000000206007986 */ /* 0x000fe2000c101b04 */
[----:B------:R-:W-:Y:S05]  /*03e0*/  EXIT ;  /* 0x000000000000794d */ /* 0x000fea0003800000 */
.L_x_0:
[----:B------:R-:W-:-:S00]  /*03f0*/  BRA `(.L_x_0) ;  /* 0xfffffffc00fc7947 */ /* 0x000fc0000383ffff */
[----:B------:R-:W-:-:S00]  /*0400*/  NOP ;  /* 0x0000000000007918 */ /* 0x000fc00000000000 */
[----:B------:R-:W-:-:S00]  /*0410*/  NOP ;  /* 0x0000000000007918 */ /* 0x000fc00000000000 */
[----:B------:R-:W-:-:S00]  /*0420*/  NOP ;  /* 0x0000000000007918 */ /* 0x000fc00000000000 */
[----:B------:R-:W-:-:S00]  /*0430*/  NOP ;  /* 0x0000000000007918 */ /* 0x000fc00000000000 */
[----:B------:R-:W-:-:S00]  /*0440*/  NOP ;  /* 0x0000000000007918 */ /* 0x000fc00000000000 */
[----:B------:R-:W-:-:S00]  /*0450*/  NOP ;  /* 0x0000000000007918 */ /* 0x000fc00000000000 */
[----:B------:R-:W-:-:S00]  /*0460*/  NOP ;  /* 0x0000000000007918 */ /* 0x000fc00000000000 */
[----:B------:R-:W-:-:S00]  /*0470*/  NOP ;  /* 0x0000000000007918 */ /* 0x000fc00000000000 */
.L_x_1:


//--------------------- .nv.constant0.triton_poi_fused_cat_23 --------------------------
	.section	.nv.constant0.triton_poi_fused_cat_23,"a",@progbits
	.sectionflags	@""
	.align	4
.nv.constant0.triton_poi_fused_cat_23:
	.zero		572
